//
// Generated by NVIDIA NVVM Compiler
//
// Compiler Build ID: CL-36424714
// Cuda compilation tools, release 13.0, V13.0.88
// Based on NVVM 20.0.0
//

.version 9.0
.target sm_100
.address_size 64

	// .globl	affineTransformMaxBlend

.visible .entry affineTransformMaxBlend(
	.param .u64 .ptr .align 1 affineTransformMaxBlend_param_0,
	.param .u64 .ptr .align 1 affineTransformMaxBlend_param_1,
	.param .u64 .ptr .align 1 affineTransformMaxBlend_param_2,
	.param .u64 affineTransformMaxBlend_param_3,
	.param .u64 affineTransformMaxBlend_param_4,
	.param .u64 affineTransformMaxBlend_param_5,
	.param .u64 affineTransformMaxBlend_param_6,
	.param .u64 affineTransformMaxBlend_param_7,
	.param .u64 affineTransformMaxBlend_param_8
)
{
	.reg .pred 	%p<19>;
	.reg .b16 	%rs<10>;
	.reg .b32 	%r<26>;
	.reg .b32 	%f<59>;
	.reg .b64 	%rd<59>;

	ld.param.u64 	%rd15, [affineTransformMaxBlend_param_3];
	ld.param.u64 	%rd16, [affineTransformMaxBlend_param_4];
	ld.param.u64 	%rd11, [affineTransformMaxBlend_param_5];
	mov.u32 	%r5, %ntid.x;
	mov.u32 	%r6, %ctaid.x;
	mov.u32 	%r7, %tid.x;
	mad.lo.s32 	%r1, %r5, %r6, %r7;
	cvt.u64.u32 	%rd17, %r1;
	mov.u32 	%r8, %ntid.y;
	mov.u32 	%r9, %ctaid.y;
	mov.u32 	%r10, %tid.y;
	mad.lo.s32 	%r11, %r8, %r9, %r10;
	cvt.u64.u32 	%rd1, %r11;
	mov.u32 	%r13, %ntid.z;
	mov.u32 	%r14, %ctaid.z;
	mov.u32 	%r15, %tid.z;
	mad.lo.s32 	%r16, %r13, %r14, %r15;
	cvt.u64.u32 	%rd2, %r16;
	setp.le.u64 	%p3, %rd11, %rd2;
	setp.le.u64 	%p4, %rd16, %rd1;
	or.pred  	%p5, %p3, %p4;
	setp.le.u64 	%p6, %rd15, %rd17;
	or.pred  	%p7, %p6, %p5;
	@%p7 bra 	$L__BB0_9;
	ld.param.u64 	%rd57, [affineTransformMaxBlend_param_8];
	ld.param.u64 	%rd53, [affineTransformMaxBlend_param_2];
	cvt.u32.u64 	%r17, %rd2;
	cvt.u32.u64 	%r18, %rd1;
	cvta.to.global.u64 	%rd18, %rd53;
	cvt.rn.f32.u32 	%f4, %r17;
	cvt.rn.f32.u32 	%f5, %r18;
	cvt.rn.f32.u32 	%f6, %r1;
	ld.global.f32 	%f7, [%rd18];
	ld.global.f32 	%f8, [%rd18+4];
	ld.global.f32 	%f9, [%rd18+8];
	ld.global.f32 	%f10, [%rd18+12];
	mul.f32 	%f11, %f8, %f5;
	fma.rn.f32 	%f12, %f7, %f4, %f11;
	fma.rn.f32 	%f13, %f9, %f6, %f12;
	add.f32 	%f14, %f10, %f13;
	cvt.rmi.s32.f32 	%r19, %f14;
	cvt.rn.f32.s32 	%f15, %r19;
	sub.f32 	%f1, %f14, %f15;
	ld.global.f32 	%f16, [%rd18+16];
	ld.global.f32 	%f17, [%rd18+20];
	ld.global.f32 	%f18, [%rd18+24];
	ld.global.f32 	%f19, [%rd18+28];
	mul.f32 	%f20, %f17, %f5;
	fma.rn.f32 	%f21, %f16, %f4, %f20;
	fma.rn.f32 	%f22, %f18, %f6, %f21;
	add.f32 	%f2, %f19, %f22;
	cvt.rmi.s32.f32 	%r20, %f2;
	ld.global.f32 	%f23, [%rd18+32];
	ld.global.f32 	%f24, [%rd18+36];
	ld.global.f32 	%f25, [%rd18+40];
	ld.global.f32 	%f26, [%rd18+44];
	mul.f32 	%f27, %f24, %f5;
	fma.rn.f32 	%f28, %f23, %f4, %f27;
	fma.rn.f32 	%f29, %f25, %f6, %f28;
	add.f32 	%f3, %f26, %f29;
	cvt.rmi.s32.f32 	%r3, %f3;
	or.b32  	%r21, %r19, %r20;
	cvt.s64.s32 	%rd3, %r19;
	add.s64 	%rd19, %rd57, -1;
	setp.le.u64 	%p9, %rd19, %rd3;
	setp.lt.s32 	%p10, %r21, 0;
	mov.pred 	%p18, 0;
	or.pred  	%p11, %p10, %p9;
	@%p11 bra 	$L__BB0_3;
	ld.param.u64 	%rd55, [affineTransformMaxBlend_param_7];
	cvt.u64.u32 	%rd20, %r20;
	add.s64 	%rd21, %rd55, -1;
	setp.gt.u64 	%p18, %rd21, %rd20;
$L__BB0_3:
	setp.lt.s32 	%p12, %r3, 0;
	not.pred 	%p13, %p18;
	or.pred  	%p14, %p13, %p12;
	@%p14 bra 	$L__BB0_9;
	ld.param.u64 	%rd54, [affineTransformMaxBlend_param_6];
	cvt.u64.u32 	%rd4, %r3;
	add.s64 	%rd22, %rd54, -1;
	setp.le.u64 	%p15, %rd22, %rd4;
	@%p15 bra 	$L__BB0_9;
	ld.param.u64 	%rd58, [affineTransformMaxBlend_param_8];
	ld.param.u64 	%rd56, [affineTransformMaxBlend_param_7];
	ld.param.u64 	%rd52, [affineTransformMaxBlend_param_1];
	cvt.rn.f32.s32 	%f30, %r20;
	sub.f32 	%f31, %f2, %f30;
	cvt.rn.f32.s32 	%f32, %r3;
	sub.f32 	%f33, %f3, %f32;
	cvta.to.global.u64 	%rd23, %rd52;
	mul.lo.s64 	%rd24, %rd56, %rd4;
	cvt.s64.s32 	%rd25, %r20;
	add.s64 	%rd26, %rd24, %rd25;
	mad.lo.s64 	%rd27, %rd26, %rd58, %rd3;
	shl.b64 	%rd28, %rd27, 1;
	add.s64 	%rd29, %rd23, %rd28;
	ld.global.u16 	%rs1, [%rd29];
	cvt.rn.f32.u16 	%f34, %rs1;
	add.s32 	%r22, %r3, 1;
	cvt.u64.u32 	%rd30, %r22;
	mul.lo.s64 	%rd31, %rd56, %rd30;
	add.s64 	%rd32, %rd31, %rd25;
	mad.lo.s64 	%rd33, %rd32, %rd58, %rd3;
	shl.b64 	%rd34, %rd33, 1;
	add.s64 	%rd35, %rd23, %rd34;
	ld.global.u16 	%rs2, [%rd35];
	cvt.rn.f32.u16 	%f35, %rs2;
	add.s32 	%r23, %r20, 1;
	cvt.s64.s32 	%rd36, %r23;
	add.s64 	%rd37, %rd31, %rd36;
	mad.lo.s64 	%rd38, %rd37, %rd58, %rd3;
	shl.b64 	%rd39, %rd38, 1;
	add.s64 	%rd40, %rd23, %rd39;
	ld.global.u16 	%rs3, [%rd40];
	cvt.rn.f32.u16 	%f36, %rs3;
	add.s64 	%rd41, %rd24, %rd36;
	mad.lo.s64 	%rd42, %rd41, %rd58, %rd3;
	shl.b64 	%rd43, %rd42, 1;
	add.s64 	%rd44, %rd23, %rd43;
	ld.global.u16 	%rs4, [%rd44];
	cvt.rn.f32.u16 	%f37, %rs4;
	ld.global.u16 	%rs5, [%rd29+2];
	cvt.rn.f32.u16 	%f38, %rs5;
	ld.global.u16 	%rs6, [%rd35+2];
	cvt.rn.f32.u16 	%f39, %rs6;
	ld.global.u16 	%rs7, [%rd40+2];
	cvt.rn.f32.u16 	%f40, %rs7;
	ld.global.u16 	%rs8, [%rd44+2];
	cvt.rn.f32.u16 	%f41, %rs8;
	neg.f32 	%f42, %f1;
	fma.rn.f32 	%f43, %f42, %f34, %f34;
	fma.rn.f32 	%f44, %f1, %f38, %f43;
	fma.rn.f32 	%f45, %f42, %f37, %f37;
	fma.rn.f32 	%f46, %f1, %f41, %f45;
	neg.f32 	%f47, %f31;
	fma.rn.f32 	%f48, %f47, %f44, %f44;
	fma.rn.f32 	%f49, %f31, %f46, %f48;
	fma.rn.f32 	%f50, %f42, %f35, %f35;
	fma.rn.f32 	%f51, %f1, %f39, %f50;
	fma.rn.f32 	%f52, %f42, %f36, %f36;
	fma.rn.f32 	%f53, %f1, %f40, %f52;
	fma.rn.f32 	%f54, %f47, %f51, %f51;
	fma.rn.f32 	%f55, %f31, %f53, %f54;
	neg.f32 	%f56, %f33;
	fma.rn.f32 	%f57, %f56, %f49, %f49;
	fma.rn.f32 	%f58, %f33, %f55, %f57;
	cvt.rni.s32.f32 	%r4, %f58;
	setp.lt.s32 	%p16, %r4, 1;
	@%p16 bra 	$L__BB0_9;
	ld.param.u64 	%rd51, [affineTransformMaxBlend_param_0];
	cvta.to.global.u64 	%rd5, %rd51;
	cvt.s64.s32 	%rd45, %r1;
	mad.lo.s64 	%rd46, %rd16, %rd45, %rd1;
	mad.lo.s64 	%rd6, %rd46, %rd11, %rd2;
	setp.lt.u32 	%p17, %r4, 65536;
	@%p17 bra 	$L__BB0_8;
	shl.b64 	%rd49, %rd6, 1;
	add.s64 	%rd50, %rd5, %rd49;
	mov.b16 	%rs9, -1;
	st.global.u16 	[%rd50], %rs9;
	bra.uni 	$L__BB0_9;
$L__BB0_8:
	shl.b64 	%rd47, %rd6, 1;
	add.s64 	%rd48, %rd5, %rd47;
	ld.global.u16 	%r24, [%rd48];
	max.u32 	%r25, %r24, %r4;
	st.global.u16 	[%rd48], %r25;
$L__BB0_9:
	ret;

}
	// .globl	affineTransformMeanBlend
.visible .entry affineTransformMeanBlend(
	.param .u64 .ptr .align 1 affineTransformMeanBlend_param_0,
	.param .u64 .ptr .align 1 affineTransformMeanBlend_param_1,
	.param .u64 .ptr .align 1 affineTransformMeanBlend_param_2,
	.param .u64 .ptr .align 1 affineTransformMeanBlend_param_3,
	.param .u64 affineTransformMeanBlend_param_4,
	.param .u64 affineTransformMeanBlend_param_5,
	.param .u64 affineTransformMeanBlend_param_6,
	.param .u64 affineTransformMeanBlend_param_7,
	.param .u64 affineTransformMeanBlend_param_8,
	.param .u64 affineTransformMeanBlend_param_9
)
{
	.reg .pred 	%p<17>;
	.reg .b16 	%rs<15>;
	.reg .b32 	%r<23>;
	.reg .b32 	%f<59>;
	.reg .b64 	%rd<61>;

	ld.param.u64 	%rd14, [affineTransformMeanBlend_param_4];
	ld.param.u64 	%rd15, [affineTransformMeanBlend_param_5];
	ld.param.u64 	%rd10, [affineTransformMeanBlend_param_6];
	mov.u32 	%r4, %ntid.x;
	mov.u32 	%r5, %ctaid.x;
	mov.u32 	%r6, %tid.x;
	mad.lo.s32 	%r1, %r4, %r5, %r6;
	cvt.u64.u32 	%rd16, %r1;
	mov.u32 	%r7, %ntid.y;
	mov.u32 	%r8, %ctaid.y;
	mov.u32 	%r9, %tid.y;
	mad.lo.s32 	%r10, %r7, %r8, %r9;
	cvt.u64.u32 	%rd1, %r10;
	mov.u32 	%r12, %ntid.z;
	mov.u32 	%r13, %ctaid.z;
	mov.u32 	%r14, %tid.z;
	mad.lo.s32 	%r15, %r12, %r13, %r14;
	cvt.u64.u32 	%rd2, %r15;
	setp.le.u64 	%p3, %rd10, %rd2;
	setp.le.u64 	%p4, %rd15, %rd1;
	or.pred  	%p5, %p3, %p4;
	setp.le.u64 	%p6, %rd14, %rd16;
	or.pred  	%p7, %p6, %p5;
	@%p7 bra 	$L__BB1_6;
	ld.param.u64 	%rd59, [affineTransformMeanBlend_param_9];
	ld.param.u64 	%rd55, [affineTransformMeanBlend_param_3];
	cvt.u32.u64 	%r16, %rd2;
	cvt.u32.u64 	%r17, %rd1;
	cvta.to.global.u64 	%rd17, %rd55;
	cvt.rn.f32.u32 	%f4, %r16;
	cvt.rn.f32.u32 	%f5, %r17;
	cvt.rn.f32.u32 	%f6, %r1;
	ld.global.f32 	%f7, [%rd17];
	ld.global.f32 	%f8, [%rd17+4];
	ld.global.f32 	%f9, [%rd17+8];
	ld.global.f32 	%f10, [%rd17+12];
	mul.f32 	%f11, %f8, %f5;
	fma.rn.f32 	%f12, %f7, %f4, %f11;
	fma.rn.f32 	%f13, %f9, %f6, %f12;
	add.f32 	%f14, %f10, %f13;
	cvt.rmi.s32.f32 	%r18, %f14;
	cvt.rn.f32.s32 	%f15, %r18;
	sub.f32 	%f1, %f14, %f15;
	ld.global.f32 	%f16, [%rd17+16];
	ld.global.f32 	%f17, [%rd17+20];
	ld.global.f32 	%f18, [%rd17+24];
	ld.global.f32 	%f19, [%rd17+28];
	mul.f32 	%f20, %f17, %f5;
	fma.rn.f32 	%f21, %f16, %f4, %f20;
	fma.rn.f32 	%f22, %f18, %f6, %f21;
	add.f32 	%f2, %f19, %f22;
	cvt.rmi.s32.f32 	%r19, %f2;
	ld.global.f32 	%f23, [%rd17+32];
	ld.global.f32 	%f24, [%rd17+36];
	ld.global.f32 	%f25, [%rd17+40];
	ld.global.f32 	%f26, [%rd17+44];
	mul.f32 	%f27, %f24, %f5;
	fma.rn.f32 	%f28, %f23, %f4, %f27;
	fma.rn.f32 	%f29, %f25, %f6, %f28;
	add.f32 	%f3, %f26, %f29;
	cvt.rmi.s32.f32 	%r3, %f3;
	or.b32  	%r20, %r18, %r19;
	cvt.s64.s32 	%rd3, %r18;
	add.s64 	%rd18, %rd59, -1;
	setp.le.u64 	%p9, %rd18, %rd3;
	setp.lt.s32 	%p10, %r20, 0;
	mov.pred 	%p16, 0;
	or.pred  	%p11, %p10, %p9;
	@%p11 bra 	$L__BB1_3;
	ld.param.u64 	%rd57, [affineTransformMeanBlend_param_8];
	cvt.u64.u32 	%rd19, %r19;
	add.s64 	%rd20, %rd57, -1;
	setp.gt.u64 	%p16, %rd20, %rd19;
$L__BB1_3:
	setp.lt.s32 	%p12, %r3, 0;
	not.pred 	%p13, %p16;
	or.pred  	%p14, %p13, %p12;
	@%p14 bra 	$L__BB1_6;
	ld.param.u64 	%rd56, [affineTransformMeanBlend_param_7];
	cvt.u64.u32 	%rd4, %r3;
	add.s64 	%rd21, %rd56, -1;
	setp.le.u64 	%p15, %rd21, %rd4;
	@%p15 bra 	$L__BB1_6;
	ld.param.u64 	%rd60, [affineTransformMeanBlend_param_9];
	ld.param.u64 	%rd58, [affineTransformMeanBlend_param_8];
	ld.param.u64 	%rd54, [affineTransformMeanBlend_param_2];
	ld.param.u64 	%rd53, [affineTransformMeanBlend_param_1];
	ld.param.u64 	%rd52, [affineTransformMeanBlend_param_0];
	cvt.rn.f32.s32 	%f31, %r19;
	sub.f32 	%f32, %f2, %f31;
	cvt.rn.f32.s32 	%f33, %r3;
	sub.f32 	%f34, %f3, %f33;
	cvta.to.global.u64 	%rd22, %rd54;
	mul.lo.s64 	%rd23, %rd58, %rd4;
	cvt.s64.s32 	%rd24, %r19;
	add.s64 	%rd25, %rd23, %rd24;
	mad.lo.s64 	%rd26, %rd25, %rd60, %rd3;
	shl.b64 	%rd27, %rd26, 1;
	add.s64 	%rd28, %rd22, %rd27;
	ld.global.u16 	%rs5, [%rd28];
	cvt.rn.f32.u16 	%f35, %rs5;
	add.s32 	%r21, %r3, 1;
	cvt.u64.u32 	%rd29, %r21;
	mul.lo.s64 	%rd30, %rd58, %rd29;
	add.s64 	%rd31, %rd30, %rd24;
	mad.lo.s64 	%rd32, %rd31, %rd60, %rd3;
	shl.b64 	%rd33, %rd32, 1;
	add.s64 	%rd34, %rd22, %rd33;
	ld.global.u16 	%rs6, [%rd34];
	cvt.rn.f32.u16 	%f36, %rs6;
	add.s32 	%r22, %r19, 1;
	cvt.s64.s32 	%rd35, %r22;
	add.s64 	%rd36, %rd30, %rd35;
	mad.lo.s64 	%rd37, %rd36, %rd60, %rd3;
	shl.b64 	%rd38, %rd37, 1;
	add.s64 	%rd39, %rd22, %rd38;
	ld.global.u16 	%rs7, [%rd39];
	cvt.rn.f32.u16 	%f37, %rs7;
	add.s64 	%rd40, %rd23, %rd35;
	mad.lo.s64 	%rd41, %rd40, %rd60, %rd3;
	shl.b64 	%rd42, %rd41, 1;
	add.s64 	%rd43, %rd22, %rd42;
	ld.global.u16 	%rs8, [%rd43];
	cvt.rn.f32.u16 	%f38, %rs8;
	ld.global.u16 	%rs9, [%rd28+2];
	cvt.rn.f32.u16 	%f39, %rs9;
	ld.global.u16 	%rs10, [%rd34+2];
	cvt.rn.f32.u16 	%f40, %rs10;
	ld.global.u16 	%rs11, [%rd39+2];
	cvt.rn.f32.u16 	%f41, %rs11;
	ld.global.u16 	%rs12, [%rd43+2];
	cvt.rn.f32.u16 	%f42, %rs12;
	neg.f32 	%f43, %f1;
	fma.rn.f32 	%f44, %f43, %f35, %f35;
	fma.rn.f32 	%f45, %f1, %f39, %f44;
	fma.rn.f32 	%f46, %f43, %f38, %f38;
	fma.rn.f32 	%f47, %f1, %f42, %f46;
	neg.f32 	%f48, %f32;
	fma.rn.f32 	%f49, %f48, %f45, %f45;
	fma.rn.f32 	%f50, %f32, %f47, %f49;
	fma.rn.f32 	%f51, %f43, %f36, %f36;
	fma.rn.f32 	%f52, %f1, %f40, %f51;
	fma.rn.f32 	%f53, %f43, %f37, %f37;
	fma.rn.f32 	%f54, %f1, %f41, %f53;
	fma.rn.f32 	%f55, %f48, %f52, %f52;
	fma.rn.f32 	%f56, %f32, %f54, %f55;
	neg.f32 	%f57, %f34;
	fma.rn.f32 	%f58, %f57, %f50, %f50;
	fma.rn.f32 	%f30, %f34, %f56, %f58;
	// begin inline asm
	{  cvt.rn.f16.f32 %rs1, %f30;}

	// end inline asm
	cvt.s64.s32 	%rd44, %r1;
	mad.lo.s64 	%rd45, %rd15, %rd44, %rd1;
	mad.lo.s64 	%rd46, %rd45, %rd10, %rd2;
	cvta.to.global.u64 	%rd47, %rd53;
	add.s64 	%rd48, %rd47, %rd46;
	ld.global.u8 	%rs13, [%rd48];
	add.s16 	%rs14, %rs13, 1;
	st.global.u8 	[%rd48], %rs14;
	cvta.to.global.u64 	%rd49, %rd52;
	shl.b64 	%rd50, %rd46, 1;
	add.s64 	%rd51, %rd49, %rd50;
	ld.global.u16 	%rs3, [%rd51];
	// begin inline asm
	{add.f16 %rs2,%rs3,%rs1;
}
	// end inline asm
	st.global.u16 	[%rd51], %rs2;
$L__BB1_6:
	ret;

}


// ===== COMPILED SASS (sm_100) =====

	.target	sm_100

	.elftype	@"ET_EXEC"


//--------------------- .note.nv.tkinfo           --------------------------
	.section	.note.nv.tkinfo,"",@"SHT_NOTE"
	.sectionflags	@"SHF_NOTE_NV_TKINFO"
	.tkinfo
        /*0018*/ 	.word	0x00000002
        /*0030*/ 	.string	""
        /*0030*/ 	.string	"ptxas"
        /*0030*/ 	.string	"Cuda compilation tools, release 13.0, V13.0.88"
        /*0030*/ 	.string	"Build cuda_13.0.r13.0/compiler.36424714_0"
        /*0030*/ 	.string	"-arch sm_100 -m 64 "



//--------------------- .note.nv.cuinfo           --------------------------
	.section	.note.nv.cuinfo,"",@"SHT_NOTE"
	.sectionflags	@"SHF_NOTE_NV_CUINFO"
        /*0018*/ 	.short	0x0002
        /*001a*/ 	.short	0x0064
        /*001c*/ 	.short	0x0082
	.zero		2


//--------------------- .nv.info                  --------------------------
	.section	.nv.info,"",@"SHT_CUDA_INFO"
	.align	4


	//----- nvinfo : EIATTR_REGCOUNT
	.align		4
        /*0000*/ 	.byte	0x04, 0x2f
        /*0002*/ 	.short	(.L_1 - .L_0)
	.align		4
.L_0:
        /*0004*/ 	.word	index@(affineTransformMaxBlend)
        /*0008*/ 	.word	0x00000020


	//----- nvinfo : EIATTR_FRAME_SIZE
	.align		4
.L_1:
        /*000c*/ 	.byte	0x04, 0x11
        /*000e*/ 	.short	(.L_3 - .L_2)
	.align		4
.L_2:
        /*0010*/ 	.word	index@(affineTransformMaxBlend)
        /*0014*/ 	.word	0x00000000


	//----- nvinfo : EIATTR_REGCOUNT
	.align		4
.L_3:
        /*0018*/ 	.byte	0x04, 0x2f
        /*001a*/ 	.short	(.L_5 - .L_4)
	.align		4
.L_4:
        /*001c*/ 	.word	index@(affineTransformMeanBlend)
        /*0020*/ 	.word	0x00000020


	//----- nvinfo : EIATTR_FRAME_SIZE
	.align		4
.L_5:
        /*0024*/ 	.byte	0x04, 0x11
        /*0026*/ 	.short	(.L_7 - .L_6)
	.align		4
.L_6:
        /*0028*/ 	.word	index@(affineTransformMeanBlend)
        /*002c*/ 	.word	0x00000000


	//----- nvinfo : EIATTR_MIN_STACK_SIZE
	.align		4
.L_7:
        /*0030*/ 	.byte	0x04, 0x12
        /*0032*/ 	.short	(.L_9 - .L_8)
	.align		4
.L_8:
        /*0034*/ 	.word	index@(affineTransformMeanBlend)
        /*0038*/ 	.word	0x00000000


	//----- nvinfo : EIATTR_MIN_STACK_SIZE
	.align		4
.L_9:
        /*003c*/ 	.byte	0x04, 0x12
        /*003e*/ 	.short	(.L_11 - .L_10)
	.align		4
.L_10:
        /*0040*/ 	.word	index@(affineTransformMaxBlend)
        /*0044*/ 	.word	0x00000000
.L_11:


//--------------------- .nv.compat                --------------------------
	.section	.nv.compat,"",@"SHT_CUDA_COMPAT_INFO"
	.align	4
        /*0000*/ 	.byte	0x02, 0x09, 0x00, 0x00, 0x02, 0x02, 0x01, 0x00, 0x02, 0x05, 0x05, 0x00, 0x03, 0x07, 0x01, 0x01
        /*0010*/ 	.byte	0x02, 0x03, 0x00, 0x00, 0x02, 0x06, 0x01, 0x00, 0x04, 0x0b, 0x08, 0x00, 0x09, 0x00, 0x00, 0x00
        /*0020*/ 	.byte	0x00, 0x00, 0x00, 0x00


//--------------------- .nv.info.affineTransformMeanBlend --------------------------
	.section	.nv.info.affineTransformMeanBlend,"",@"SHT_CUDA_INFO"
	.sectionflags	@""
	.align	4


	//----- nvinfo : EIATTR_CUDA_API_VERSION
	.align		4
        /*0000*/ 	.byte	0x04, 0x37
        /*0002*/ 	.short	(.L_13 - .L_12)
.L_12:
        /*0004*/ 	.word	0x00000082


	//----- nvinfo : EIATTR_KPARAM_INFO
	.align		4
.L_13:
        /*0008*/ 	.byte	0x04, 0x17
        /*000a*/ 	.short	(.L_15 - .L_14)
.L_14:
        /*000c*/ 	.word	0x00000000
        /*0010*/ 	.short	0x0009
        /*0012*/ 	.short	0x0048
        /*0014*/ 	.byte	0x00, 0xf0, 0x21, 0x00


	//----- nvinfo : EIATTR_KPARAM_INFO
	.align		4
.L_15:
        /*0018*/ 	.byte	0x04, 0x17
        /*001a*/ 	.short	(.L_17 - .L_16)
.L_16:
        /*001c*/ 	.word	0x00000000
        /*0020*/ 	.short	0x0008
        /*0022*/ 	.short	0x0040
        /*0024*/ 	.byte	0x00, 0xf0, 0x21, 0x00


	//----- nvinfo : EIATTR_KPARAM_INFO
	.align		4
.L_17:
        /*0028*/ 	.byte	0x04, 0x17
        /*002a*/ 	.short	(.L_19 - .L_18)
.L_18:
        /*002c*/ 	.word	0x00000000
        /*0030*/ 	.short	0x0007
        /*0032*/ 	.short	0x0038
        /*0034*/ 	.byte	0x00, 0xf0, 0x21, 0x00


	//----- nvinfo : EIATTR_KPARAM_INFO
	.align		4
.L_19:
        /*0038*/ 	.byte	0x04, 0x17
        /*003a*/ 	.short	(.L_21 - .L_20)
.L_20:
        /*003c*/ 	.word	0x00000000
        /*0040*/ 	.short	0x0006
        /*0042*/ 	.short	0x0030
        /*0044*/ 	.byte	0x00, 0xf0, 0x21, 0x00


	//----- nvinfo : EIATTR_KPARAM_INFO
	.align		4
.L_21:
        /*0048*/ 	.byte	0x04, 0x17
        /*004a*/ 	.short	(.L_23 - .L_22)
.L_22:
        /*004c*/ 	.word	0x00000000
        /*0050*/ 	.short	0x0005
        /*0052*/ 	.short	0x0028
        /*0054*/ 	.byte	0x00, 0xf0, 0x21, 0x00


	//----- nvinfo : EIATTR_KPARAM_INFO
	.align		4
.L_23:
        /*0058*/ 	.byte	0x04, 0x17
        /*005a*/ 	.short	(.L_25 - .L_24)
.L_24:
        /*005c*/ 	.word	0x00000000
        /*0060*/ 	.short	0x0004
        /*0062*/ 	.short	0x0020
        /*0064*/ 	.byte	0x00, 0xf0, 0x21, 0x00


	//----- nvinfo : EIATTR_KPARAM_INFO
	.align		4
.L_25:
        /*0068*/ 	.byte	0x04, 0x17
        /*006a*/ 	.short	(.L_27 - .L_26)
.L_26:
        /*006c*/ 	.word	0x00000000
        /*0070*/ 	.short	0x0003
        /*0072*/ 	.short	0x0018
        /*0074*/ 	.byte	0x00, 0xf5, 0x21, 0x00


	//----- nvinfo : EIATTR_KPARAM_INFO
	.align		4
.L_27:
        /*0078*/ 	.byte	0x04, 0x17
        /*007a*/ 	.short	(.L_29 - .L_28)
.L_28:
        /*007c*/ 	.word	0x00000000
        /*0080*/ 	.short	0x0002
        /*0082*/ 	.short	0x0010
        /*0084*/ 	.byte	0x00, 0xf5, 0x21, 0x00


	//----- nvinfo : EIATTR_KPARAM_INFO
	.align		4
.L_29:
        /*0088*/ 	.byte	0x04, 0x17
        /*008a*/ 	.short	(.L_31 - .L_30)
.L_30:
        /*008c*/ 	.word	0x00000000
        /*0090*/ 	.short	0x0001
        /*0092*/ 	.short	0x0008
        /*0094*/ 	.byte	0x00, 0xf5, 0x21, 0x00


	//----- nvinfo : EIATTR_KPARAM_INFO
	.align		4
.L_31:
        /*0098*/ 	.byte	0x04, 0x17
        /*009a*/ 	.short	(.L_33 - .L_32)
.L_32:
        /*009c*/ 	.word	0x00000000
        /*00a0*/ 	.short	0x0000
        /*00a2*/ 	.short	0x0000
        /*00a4*/ 	.byte	0x00, 0xf5, 0x21, 0x00


	//----- nvinfo : EIATTR_SPARSE_MMA_MASK
	.align		4
.L_33:
        /*00a8*/ 	.byte	0x03, 0x50
        /*00aa*/ 	.short	0x0000


	//----- nvinfo : EIATTR_MAXREG_COUNT
	.align		4
        /*00ac*/ 	.byte	0x03, 0x1b
        /*00ae*/ 	.short	0x00ff


	//----- nvinfo : EIATTR_MERCURY_ISA_VERSION
	.align		4
        /*00b0*/ 	.byte	0x03, 0x5f
        /*00b2*/ 	.short	0x0101


	//----- nvinfo : EIATTR_VRC_CTA_INIT_COUNT
	.align		4
        /*00b4*/ 	.byte	0x02, 0x4a
	.zero		1
	.zero		1


	//----- nvinfo : EIATTR_EXIT_INSTR_OFFSETS
	.align		4
        /*00b8*/ 	.byte	0x04, 0x1c
        /*00ba*/ 	.short	(.L_35 - .L_34)


	//   ....[0]....
.L_34:
        /*00bc*/ 	.word	0x00000150


	//   ....[1]....
        /*00c0*/ 	.word	0x00000460


	//   ....[2]....
        /*00c4*/ 	.word	0x000004d0


	//   ....[3]....
        /*00c8*/ 	.word	0x00000b10


	//----- nvinfo : EIATTR_CBANK_PARAM_SIZE
	.align		4
.L_35:
        /*00cc*/ 	.byte	0x03, 0x19
        /*00ce*/ 	.short	0x0050


	//----- nvinfo : EIATTR_PARAM_CBANK
	.align		4
        /*00d0*/ 	.byte	0x04, 0x0a
        /*00d2*/ 	.short	(.L_37 - .L_36)
	.align		4
.L_36:
        /*00d4*/ 	.word	index@(.nv.constant0.affineTransformMeanBlend)
        /*00d8*/ 	.short	0x0380
        /*00da*/ 	.short	0x0050


	//----- nvinfo : EIATTR_SW_WAR
	.align		4
.L_37:
        /*00dc*/ 	.byte	0x04, 0x36
        /*00de*/ 	.short	(.L_39 - .L_38)
.L_38:
        /*00e0*/ 	.word	0x00000008
.L_39:


//--------------------- .nv.info.affineTransformMaxBlend --------------------------
	.section	.nv.info.affineTransformMaxBlend,"",@"SHT_CUDA_INFO"
	.sectionflags	@""
	.align	4


	//----- nvinfo : EIATTR_CUDA_API_VERSION
	.align		4
        /*0000*/ 	.byte	0x04, 0x37
        /*0002*/ 	.short	(.L_41 - .L_40)
.L_40:
        /*0004*/ 	.word	0x00000082


	//----- nvinfo : EIATTR_KPARAM_INFO
	.align		4
.L_41:
        /*0008*/ 	.byte	0x04, 0x17
        /*000a*/ 	.short	(.L_43 - .L_42)
.L_42:
        /*000c*/ 	.word	0x00000000
        /*0010*/ 	.short	0x0008
        /*0012*/ 	.short	0x0040
        /*0014*/ 	.byte	0x00, 0xf0, 0x21, 0x00


	//----- nvinfo : EIATTR_KPARAM_INFO
	.align		4
.L_43:
        /*0018*/ 	.byte	0x04, 0x17
        /*001a*/ 	.short	(.L_45 - .L_44)
.L_44:
        /*001c*/ 	.word	0x00000000
        /*0020*/ 	.short	0x0007
        /*0022*/ 	.short	0x0038
        /*0024*/ 	.byte	0x00, 0xf0, 0x21, 0x00


	//----- nvinfo : EIATTR_KPARAM_INFO
	.align		4
.L_45:
        /*0028*/ 	.byte	0x04, 0x17
        /*002a*/ 	.short	(.L_47 - .L_46)
.L_46:
        /*002c*/ 	.word	0x00000000
        /*0030*/ 	.short	0x0006
        /*0032*/ 	.short	0x0030
        /*0034*/ 	.byte	0x00, 0xf0, 0x21, 0x00


	//----- nvinfo : EIATTR_KPARAM_INFO
	.align		4
.L_47:
        /*0038*/ 	.byte	0x04, 0x17
        /*003a*/ 	.short	(.L_49 - .L_48)
.L_48:
        /*003c*/ 	.word	0x00000000
        /*0040*/ 	.short	0x0005
        /*0042*/ 	.short	0x0028
        /*0044*/ 	.byte	0x00, 0xf0, 0x21, 0x00


	//----- nvinfo : EIATTR_KPARAM_INFO
	.align		4
.L_49:
        /*0048*/ 	.byte	0x04, 0x17
        /*004a*/ 	.short	(.L_51 - .L_50)
.L_50:
        /*004c*/ 	.word	0x00000000
        /*0050*/ 	.short	0x0004
        /*0052*/ 	.short	0x0020
        /*0054*/ 	.byte	0x00, 0xf0, 0x21, 0x00


	//----- nvinfo : EIATTR_KPARAM_INFO
	.align		4
.L_51:
        /*0058*/ 	.byte	0x04, 0x17
        /*005a*/ 	.short	(.L_53 - .L_52)
.L_52:
        /*005c*/ 	.word	0x00000000
        /*0060*/ 	.short	0x0003
        /*0062*/ 	.short	0x0018
        /*0064*/ 	.byte	0x00, 0xf0, 0x21, 0x00


	//----- nvinfo : EIATTR_KPARAM_INFO
	.align		4
.L_53:
        /*0068*/ 	.byte	0x04, 0x17
        /*006a*/ 	.short	(.L_55 - .L_54)
.L_54:
        /*006c*/ 	.word	0x00000000
        /*0070*/ 	.short	0x0002
        /*0072*/ 	.short	0x0010
        /*0074*/ 	.byte	0x00, 0xf5, 0x21, 0x00


	//----- nvinfo : EIATTR_KPARAM_INFO
	.align		4
.L_55:
        /*0078*/ 	.byte	0x04, 0x17
        /*007a*/ 	.short	(.L_57 - .L_56)
.L_56:
        /*007c*/ 	.word	0x00000000
        /*0080*/ 	.short	0x0001
        /*0082*/ 	.short	0x0008
        /*0084*/ 	.byte	0x00, 0xf5, 0x21, 0x00


	//----- nvinfo : EIATTR_KPARAM_INFO
	.align		4
.L_57:
        /*0088*/ 	.byte	0x04, 0x17
        /*008a*/ 	.short	(.L_59 - .L_58)
.L_58:
        /*008c*/ 	.word	0x00000000
        /*0090*/ 	.short	0x0000
        /*0092*/ 	.short	0x0000
        /*0094*/ 	.byte	0x00, 0xf5, 0x21, 0x00


	//----- nvinfo : EIATTR_SPARSE_MMA_MASK
	.align		4
.L_59:
        /*0098*/ 	.byte	0x03, 0x50
        /*009a*/ 	.short	0x0000


	//----- nvinfo : EIATTR_MAXREG_COUNT
	.align		4
        /*009c*/ 	.byte	0x03, 0x1b
        /*009e*/ 	.short	0x00ff


	//----- nvinfo : EIATTR_MERCURY_ISA_VERSION
	.align		4
        /*00a0*/ 	.byte	0x03, 0x5f
        /*00a2*/ 	.short	0x0101


	//----- nvinfo : EIATTR_VRC_CTA_INIT_COUNT
	.align		4
        /*00a4*/ 	.byte	0x02, 0x4a
	.zero		1
	.zero		1


	//----- nvinfo : EIATTR_EXIT_INSTR_OFFSETS
	.align		4
        /*00a8*/ 	.byte	0x04, 0x1c
        /*00aa*/ 	.short	(.L_61 - .L_60)


	//   ....[0]....
.L_60:
        /*00ac*/ 	.word	0x00000150


	//   ....[1]....
        /*00b0*/ 	.word	0x00000460


	//   ....[2]....
        /*00b4*/ 	.word	0x000004d0


	//   ....[3]....
        /*00b8*/ 	.word	0x000009c0


	//   ....[4]....
        /*00bc*/ 	.word	0x00000ae0


	//   ....[5]....
        /*00c0*/ 	.word	0x00000b50


	//----- nvinfo : EIATTR_CBANK_PARAM_SIZE
	.align		4
.L_61:
        /*00c4*/ 	.byte	0x03, 0x19
        /*00c6*/ 	.short	0x0048


	//----- nvinfo : EIATTR_PARAM_CBANK
	.align		4
        /*00c8*/ 	.byte	0x04, 0x0a
        /*00ca*/ 	.short	(.L_63 - .L_62)
	.align		4
.L_62:
        /*00cc*/ 	.word	index@(.nv.constant0.affineTransformMaxBlend)
        /*00d0*/ 	.short	0x0380
        /*00d2*/ 	.short	0x0048


	//----- nvinfo : EIATTR_SW_WAR
	.align		4
.L_63:
        /*00d4*/ 	.byte	0x04, 0x36
        /*00d6*/ 	.short	(.L_65 - .L_64)
.L_64:
        /*00d8*/ 	.word	0x00000008
.L_65:


//--------------------- .nv.callgraph             --------------------------
	.section	.nv.callgraph,"",@"SHT_CUDA_CALLGRAPH"
	.align	4
	.sectionentsize	8
	.align		4
        /*0000*/ 	.word	0x00000000
	.align		4
        /*0004*/ 	.word	0xffffffff
	.align		4
        /*0008*/ 	.word	0x00000000
	.align		4
        /*000c*/ 	.word	0xfffffffe
	.align		4
        /*0010*/ 	.word	0x00000000
	.align		4
        /*0014*/ 	.word	0xfffffffd
	.align		4
        /*0018*/ 	.word	0x00000000
	.align		4
        /*001c*/ 	.word	0xfffffffc


//--------------------- .text.affineTransformMeanBlend --------------------------
	.section	.text.affineTransformMeanBlend,"ax",@progbits
	.align	128
        .global         affineTransformMeanBlend
        .type           affineTransformMeanBlend,@function
        .size           affineTransformMeanBlend,(.L_x_2 - affineTransformMeanBlend)
        .other          affineTransformMeanBlend,@"STO_CUDA_ENTRY STV_DEFAULT"
affineTransformMeanBlend:
.text.affineTransformMeanBlend:
[----:B------:R-:W-:Y:S01]  /*0000*/  LDC R1, c[0x0][0x37c] ;  /* 0x0000df00ff017b82 */ /* 0x000fe20000000800 */
[----:B------:R-:W0:Y:S01]  /*0010*/  S2R R10, SR_CTAID.Y ;  /* 0x00000000000a7919 */ /* 0x000e220000002600 */
[----:B------:R-:W1:Y:S01]  /*0020*/  LDCU UR4, c[0x0][0x360] ;  /* 0x00006c00ff0477ac */ /* 0x000e620008000800 */
[----:B------:R-:W0:Y:S01]  /*0030*/  S2R R11, SR_TID.Y ;  /* 0x00000000000b7919 */ /* 0x000e220000002200 */
[----:B------:R-:W0:Y:S01]  /*0040*/  LDCU UR5, c[0x0][0x364] ;  /* 0x00006c80ff0577ac */ /* 0x000e220008000800 */
[----:B------:R-:W2:Y:S01]  /*0050*/  S2R R12, SR_CTAID.Z ;  /* 0x00000000000c7919 */ /* 0x000ea20000002700 */
[----:B------:R-:W2:Y:S01]  /*0060*/  LDCU UR6, c[0x0][0x368] ;  /* 0x00006d00ff0677ac */ /* 0x000ea20008000800 */
[----:B------:R-:W2:Y:S01]  /*0070*/  S2R R13, SR_TID.Z ;  /* 0x00000000000d7919 */ /* 0x000ea20000002300 */
[----:B------:R-:W3:Y:S01]  /*0080*/  LDCU.128 UR12, c[0x0][0x3a0] ;  /* 0x00007400ff0c77ac */ /* 0x000ee20008000c00 */
[----:B------:R-:W1:Y:S01]  /*0090*/  S2R R3, SR_CTAID.X ;  /* 0x0000000000037919 */ /* 0x000e620000002500 */
[----:B------:R-:W4:Y:S01]  /*00a0*/  LDCU.64 UR8, c[0x0][0x3b0] ;  /* 0x00007600ff0877ac */ /* 0x000f220008000a00 */
[----:B------:R-:W1:Y:S01]  /*00b0*/  S2R R0, SR_TID.X ;  /* 0x0000000000007919 */ /* 0x000e620000002100 */
[----:B0-----:R-:W-:-:S05]  /*00c0*/  IMAD R10, R10, UR5, R11 ;  /* 0x000000050a0a7c24 */ /* 0x001fca000f8e020b */
[----:B---3--:R-:W-:Y:S01]  /*00d0*/  ISETP.GE.U32.AND P1, PT, R10, UR14, PT ;  /* 0x0000000e0a007c0c */ /* 0x008fe2000bf26070 */
[----:B--2---:R-:W-:-:S03]  /*00e0*/  IMAD R12, R12, UR6, R13 ;  /* 0x000000060c0c7c24 */ /* 0x004fc6000f8e020d */
[----:B------:R-:W-:Y:S02]  /*00f0*/  ISETP.GE.U32.AND.EX P1, PT, RZ, UR15, PT, P1 ;  /* 0x0000000fff007c0c */ /* 0x000fe4000bf26110 */
[----:B----4-:R-:W-:Y:S01]  /*0100*/  ISETP.GE.U32.AND P2, PT, R12, UR8, PT ;  /* 0x000000080c007c0c */ /* 0x010fe2000bf46070 */
[----:B-1----:R-:W-:-:S03]  /*0110*/  IMAD R3, R3, UR4, R0 ;  /* 0x0000000403037c24 */ /* 0x002fc6000f8e0200 */
[----:B------:R-:W-:Y:S02]  /*0120*/  ISETP.GE.U32.OR.EX P1, PT, RZ, UR9, P1, P2 ;  /* 0x00000009ff007c0c */ /* 0x000fe40008f26520 */
[----:B------:R-:W-:-:S04]  /*0130*/  ISETP.GE.U32.AND P0, PT, R3, UR12, PT ;  /* 0x0000000c03007c0c */ /* 0x000fc8000bf06070 */
[----:B------:R-:W-:-:S13]  /*0140*/  ISETP.GE.U32.OR.EX P0, PT, RZ, UR13, P1, P0 ;  /* 0x0000000dff007c0c */ /* 0x000fda0008f06500 */
[----:B------:R-:W-:Y:S05]  /*0150*/  @P0 EXIT ;  /* 0x000000000000094d */ /* 0x000fea0003800000 */
[----:B------:R-:W0:Y:S01]  /*0160*/  LDC.64 R6, c[0x0][0x398] ;  /* 0x0000e600ff067b82 */ /* 0x000e220000000a00 */
[----:B------:R-:W0:Y:S01]  /*0170*/  LDCU.64 UR6, c[0x0][0x358] ;  /* 0x00006b00ff0677ac */ /* 0x000e220008000a00 */
[----:B------:R-:W-:Y:S02]  /*0180*/  I2FP.F32.U32 R17, R10 ;  /* 0x0000000a00117245 */ /* 0x000fe40000201000 */
[----:B------:R-:W-:Y:S01]  /*0190*/  I2FP.F32.U32 R19, R12 ;  /* 0x0000000c00137245 */ /* 0x000fe20000201000 */
[----:B------:R-:W1:Y:S01]  /*01a0*/  LDCU.64 UR10, c[0x0][0x3c8] ;  /* 0x00007900ff0a77ac */ /* 0x000e620008000a00 */
[----:B0-----:R-:W2:Y:S04]  /*01b0*/  LDG.E R14, desc[UR6][R6.64+0x4] ;  /* 0x00000406060e7981 */ /* 0x001ea8000c1e1900 */
[----:B------:R-:W3:Y:S04]  /*01c0*/  LDG.E R8, desc[UR6][R6.64] ;  /* 0x0000000606087981 */ /* 0x000ee8000c1e1900 */
[----:B------:R-:W4:Y:S04]  /*01d0*/  LDG.E R20, desc[UR6][R6.64+0x14] ;  /* 0x0000140606147981 */ /* 0x000f28000c1e1900 */
[----:B------:R-:W5:Y:S04]  /*01e0*/  LDG.E R16, desc[UR6][R6.64+0x8] ;  /* 0x0000080606107981 */ /* 0x000f68000c1e1900 */
[----:B------:R-:W5:Y:S04]  /*01f0*/  LDG.E R18, desc[UR6][R6.64+0x10] ;  /* 0x0000100606127981 */ /* 0x000f68000c1e1900 */
[----:B------:R-:W5:Y:S04]  /*0200*/  LDG.E R24, desc[UR6][R6.64+0xc] ;  /* 0x00000c0606187981 */ /* 0x000f68000c1e1900 */
[----:B------:R-:W5:Y:S04]  /*0210*/  LDG.E R22, desc[UR6][R6.64+0x18] ;  /* 0x0000180606167981 */ /* 0x000f68000c1e1900 */
[----:B------:R-:W5:Y:S04]  /*0220*/  LDG.E R5, desc[UR6][R6.64+0x1c] ;  /* 0x00001c0606057981 */ /* 0x000f68000c1e1900 */
[----:B------:R-:W5:Y:S04]  /*0230*/  LDG.E R2, desc[UR6][R6.64+0x24] ;  /* 0x0000240606027981 */ /* 0x000f68000c1e1900 */
[----:B------:R-:W5:Y:S04]  /*0240*/  LDG.E R0, desc[UR6][R6.64+0x20] ;  /* 0x0000200606007981 */ /* 0x000f68000c1e1900 */
[----:B------:R-:W5:Y:S04]  /*0250*/  LDG.E R4, desc[UR6][R6.64+0x28] ;  /* 0x0000280606047981 */ /* 0x000f68000c1e1900 */
[----:B------:R0:W5:Y:S01]  /*0260*/  LDG.E R9, desc[UR6][R6.64+0x2c] ;  /* 0x00002c0606097981 */ /* 0x000162000c1e1900 */
[----:B------:R-:W-:Y:S01]  /*0270*/  I2FP.F32.U32 R21, R3 ;  /* 0x0000000300157245 */ /* 0x000fe20000201000 */
[----:B-1----:R-:W-:-:S04]  /*0280*/  UIADD3 UR4, UP0, UPT, UR10, -0x1, URZ ;  /* 0xffffffff0a047890 */ /* 0x002fc8000ff1e0ff */
[----:B------:R-:W-:Y:S01]  /*0290*/  UIADD3.X UR5, UPT, UPT, UR11, -0x1, URZ, UP0, !UPT ;  /* 0xffffffff0b057890 */ /* 0x000fe200087fe4ff */
[----:B--2---:R-:W-:-:S04]  /*02a0*/  FMUL R14, R17, R14 ;  /* 0x0000000e110e7220 */ /* 0x004fc80000400000 */
[----:B---3--:R-:W-:Y:S01]  /*02b0*/  FFMA R8, R19, R8, R14 ;  /* 0x0000000813087223 */ /* 0x008fe2000000000e */
[----:B----4-:R-:W-:-:S03]  /*02c0*/  FMUL R23, R17, R20 ;  /* 0x0000001411177220 */ /* 0x010fc60000400000 */
[----:B-----5:R-:W-:Y:S01]  /*02d0*/  FFMA R15, R21, R16, R8 ;  /* 0x00000010150f7223 */ /* 0x020fe20000000008 */
[----:B------:R-:W-:-:S03]  /*02e0*/  FFMA R23, R19, R18, R23 ;  /* 0x0000001213177223 */ /* 0x000fc60000000017 */
[----:B------:R-:W-:Y:S01]  /*02f0*/  FADD R24, R24, R15 ;  /* 0x0000000f18187221 */ /* 0x000fe20000000000 */
[----:B------:R-:W-:Y:S01]  /*0300*/  MOV R15, UR5 ;  /* 0x00000005000f7c02 */ /* 0x000fe20008000f00 */
[----:B------:R-:W-:Y:S02]  /*0310*/  FFMA R22, R21, R22, R23 ;  /* 0x0000001615167223 */ /* 0x000fe40000000017 */
[----:B0-----:R-:W0:Y:S02]  /*0320*/  F2I.FLOOR.NTZ R6, R24 ;  /* 0x0000001800067305 */ /* 0x001e240000207100 */
[----:B------:R-:W-:Y:S01]  /*0330*/  FADD R5, R5, R22 ;  /* 0x0000001605057221 */ /* 0x000fe20000000000 */
[----:B------:R-:W-:-:S05]  /*0340*/  FMUL R2, R17, R2 ;  /* 0x0000000211027220 */ /* 0x000fca0000400000 */
[----:B------:R-:W1:Y:S01]  /*0350*/  F2I.FLOOR.NTZ R8, R5 ;  /* 0x0000000500087305 */ /* 0x000e620000207100 */
[----:B------:R-:W-:Y:S01]  /*0360*/  FFMA R0, R19, R0, R2 ;  /* 0x0000000013007223 */ /* 0x000fe20000000002 */
[----:B0-----:R-:W-:-:S03]  /*0370*/  ISETP.LT.U32.AND P0, PT, R6, UR4, PT ;  /* 0x0000000406007c0c */ /* 0x001fc6000bf01070 */
[----:B------:R-:W-:Y:S01]  /*0380*/  FFMA R4, R21, R4, R0 ;  /* 0x0000000415047223 */ /* 0x000fe20000000000 */
[----:B------:R-:W-:-:S03]  /*0390*/  SHF.R.S32.HI R7, RZ, 0x1f, R6 ;  /* 0x0000001fff077819 */ /* 0x000fc60000011406 */
[----:B------:R-:W-:Y:S01]  /*03a0*/  FADD R4, R9, R4 ;  /* 0x0000000409047221 */ /* 0x000fe20000000000 */
[----:B------:R-:W-:Y:S02]  /*03b0*/  ISETP.GT.U32.AND.EX P0, PT, R15, R7, PT, P0 ;  /* 0x000000070f00720c */ /* 0x000fe40003f04100 */
[----:B-1----:R-:W-:Y:S01]  /*03c0*/  LOP3.LUT R14, R6, R8, RZ, 0xfc, !PT ;  /* 0x00000008060e7212 */ /* 0x002fe200078efcff */
[----:B------:R-:W0:Y:S03]  /*03d0*/  F2I.FLOOR.NTZ R2, R4 ;  /* 0x0000000400027305 */ /* 0x000e260000207100 */
[----:B------:R-:W-:-:S13]  /*03e0*/  ISETP.LT.OR P0, PT, R14, RZ, !P0 ;  /* 0x000000ff0e00720c */ /* 0x000fda0004701670 */
[----:B------:R-:W1:Y:S02]  /*03f0*/  @!P0 LDC.64 R14, c[0x0][0x3c0] ;  /* 0x0000f000ff0e8b82 */ /* 0x000e640000000a00 */
[----:B-1----:R-:W-:-:S04]  /*0400*/  @!P0 IADD3 R17, P1, PT, R14, -0x1, RZ ;  /* 0xffffffff0e118810 */ /* 0x002fc80007f3e0ff */
[----:B------:R-:W-:Y:S02]  /*0410*/  @!P0 ISETP.GT.U32.AND P2, PT, R17, R8, PT ;  /* 0x000000081100820c */ /* 0x000fe40003f44070 */
[----:B------:R-:W-:Y:S02]  /*0420*/  @!P0 IADD3.X R15, PT, PT, R15, -0x1, RZ, P1, !PT ;  /* 0xffffffff0f0f8810 */ /* 0x000fe40000ffe4ff */
[----:B------:R-:W-:Y:S02]  /*0430*/  PLOP3.LUT P1, PT, PT, PT, PT, 0x8, 0x80 ;  /* 0x000000000080781c */ /* 0x000fe40003f2e170 */
[----:B------:R-:W-:-:S04]  /*0440*/  @!P0 ISETP.GT.U32.AND.EX P1, PT, R15, RZ, PT, P2 ;  /* 0x000000ff0f00820c */ /* 0x000fc80003f24120 */
[----:B0-----:R-:W-:-:S13]  /*0450*/  ISETP.LT.OR P1, PT, R2, RZ, !P1 ;  /* 0x000000ff0200720c */ /* 0x001fda0004f21670 */
[----:B------:R-:W-:Y:S05]  /*0460*/  @P1 EXIT ;  /* 0x000000000000194d */ /* 0x000fea0003800000 */
[----:B------:R-:W0:Y:S02]  /*0470*/  LDCU.64 UR4, c[0x0][0x3b8] ;  /* 0x00007700ff0477ac */ /* 0x000e240008000a00 */
[----:B0-----:R-:W-:-:S04]  /*0480*/  UIADD3 UR4, UP0, UPT, UR4, -0x1, URZ ;  /* 0xffffffff04047890 */ /* 0x001fc8000ff1e0ff */
[----:B------:R-:W-:Y:S02]  /*0490*/  UIADD3.X UR5, UPT, UPT, UR5, -0x1, URZ, UP0, !UPT ;  /* 0xffffffff05057890 */ /* 0x000fe400087fe4ff */
[----:B------:R-:W-:-:S04]  /*04a0*/  ISETP.LT.U32.AND P0, PT, R2, UR4, PT ;  /* 0x0000000402007c0c */ /* 0x000fc8000bf01070 */
[----:B------:R-:W-:-:S04]  /*04b0*/  MOV R0, UR5 ;  /* 0x0000000500007c02 */ /* 0x000fc80008000f00 */
[----:B------:R-:W-:-:S13]  /*04c0*/  ISETP.GT.U32.AND.EX P0, PT, R0, RZ, PT, P0 ;  /* 0x000000ff0000720c */ /* 0x000fda0003f04100 */
[----:B------:R-:W-:Y:S05]  /*04d0*/  @!P0 EXIT ;  /* 0x000000000000894d */ /* 0x000fea0003800000 */
[----:B------:R-:W-:Y:S01]  /*04e0*/  HFMA2 R11, -RZ, RZ, 0, 0 ;  /* 0x00000000ff0b7431 */ /* 0x000fe200000001ff */
[----:B------:R-:W-:Y:S01]  /*04f0*/  SHF.R.S32.HI R0, RZ, 0x1f, R3 ;  /* 0x0000001fff007819 */ /* 0x000fe20000011403 */
[----:B------:R-:W0:Y:S01]  /*0500*/  LDCU.128 UR16, c[0x0][0x380] ;  /* 0x00007000ff1077ac */ /* 0x000e220008000c00 */
[----:B------:R-:W-:-:S03]  /*0510*/  MOV R13, RZ ;  /* 0x000000ff000d7202 */ /* 0x000fc60000000f00 */
[----:B------:R-:W-:Y:S01]  /*0520*/  IMAD R0, R0, UR14, RZ ;  /* 0x0000000e00007c24 */ /* 0x000fe2000f8e02ff */
[----:B------:R-:W1:Y:S01]  /*0530*/  LDCU.64 UR4, c[0x0][0x3c0] ;  /* 0x00007800ff0477ac */ /* 0x000e620008000a00 */
[----:B------:R-:W-:-:S04]  /*0540*/  IMAD.WIDE.U32 R14, R3, UR14, R10 ;  /* 0x0000000e030e7c25 */ /* 0x000fc8000f8e000a */
[----:B------:R-:W-:Y:S02]  /*0550*/  IMAD R3, R3, UR15, R0 ;  /* 0x0000000f03037c24 */ /* 0x000fe4000f8e0200 */
[----:B------:R-:W-:-:S04]  /*0560*/  IMAD.WIDE.U32 R10, R14, UR8, R12 ;  /* 0x000000080e0a7c25 */ /* 0x000fc8000f8e000c */
[----:B------:R-:W-:Y:S01]  /*0570*/  IMAD.IADD R0, R15, 0x1, R3 ;  /* 0x000000010f007824 */ /* 0x000fe200078e0203 */
[----:B0-----:R-:W-:-:S03]  /*0580*/  IADD3 R12, P0, PT, R10, UR18, RZ ;  /* 0x000000120a0c7c10 */ /* 0x001fc6000ff1e0ff */
[----:B------:R-:W-:-:S04]  /*0590*/  IMAD R3, R0, UR8, RZ ;  /* 0x0000000800037c24 */ /* 0x000fc8000f8e02ff */
[----:B------:R-:W-:-:S05]  /*05a0*/  IMAD R3, R14, UR9, R3 ;  /* 0x000000090e037c24 */ /* 0x000fca000f8e0203 */
[----:B------:R-:W-:-:S04]  /*05b0*/  IADD3 R0, PT, PT, R11, R3, RZ ;  /* 0x000000030b007210 */ /* 0x000fc80007ffe0ff */
[----:B------:R-:W-:-:S05]  /*05c0*/  IADD3.X R13, PT, PT, R0, UR19, RZ, P0, !PT ;  /* 0x00000013000d7c10 */ /* 0x000fca00087fe4ff */
[----:B------:R-:W2:Y:S01]  /*05d0*/  LDG.E.U8 R3, desc[UR6][R12.64] ;  /* 0x000000060c037981 */ /* 0x000ea2000c1e1100 */
[----:B------:R-:W-:Y:S01]  /*05e0*/  IADD3 R14, PT, PT, R8, 0x1, RZ ;  /* 0x00000001080e7810 */ /* 0x000fe20007ffe0ff */
[C---:B------:R-:W-:Y:S01]  /*05f0*/  VIADD R21, R2.reuse, 0x1 ;  /* 0x0000000102157836 */ /* 0x040fe20000000000 */
[----:B------:R-:W-:Y:S01]  /*0600*/  SHF.R.S32.HI R9, RZ, 0x1f, R8 ;  /* 0x0000001fff097819 */ /* 0x000fe20000011408 */
[----:B-1----:R-:W-:Y:S01]  /*0610*/  IMAD R23, R2, UR5, RZ ;  /* 0x0000000502177c24 */ /* 0x002fe2000f8e02ff */
[----:B------:R-:W-:Y:S01]  /*0620*/  SHF.R.S32.HI R15, RZ, 0x1f, R14 ;  /* 0x0000001fff0f7819 */ /* 0x000fe2000001140e */
[C---:B------:R-:W-:Y:S02]  /*0630*/  IMAD R25, R21.reuse, UR5, RZ ;  /* 0x0000000515197c24 */ /* 0x040fe4000f8e02ff */
[----:B------:R-:W-:-:S04]  /*0640*/  IMAD.WIDE.U32 R18, R21, UR4, R8 ;  /* 0x0000000415127c25 */ /* 0x000fc8000f8e0008 */
[----:B------:R-:W-:-:S04]  /*0650*/  IMAD.WIDE.U32 R16, R2, UR4, R8 ;  /* 0x0000000402107c25 */ /* 0x000fc8000f8e0008 */
[----:B------:R-:W-:Y:S01]  /*0660*/  IMAD.WIDE.U32 R20, R21, UR4, R14 ;  /* 0x0000000415147c25 */ /* 0x000fe2000f8e000e */
[----:B------:R-:W-:-:S03]  /*0670*/  IADD3 R9, PT, PT, R17, R23, RZ ;  /* 0x0000001711097210 */ /* 0x000fc60007ffe0ff */
[----:B------:R-:W-:Y:S01]  /*0680*/  IMAD.WIDE.U32 R14, R2, UR4, R14 ;  /* 0x00000004020e7c25 */ /* 0x000fe2000f8e000e */
[----:B------:R-:W0:Y:S03]  /*0690*/  LDCU.64 UR4, c[0x0][0x390] ;  /* 0x00007200ff0477ac */ /* 0x000e260008000a00 */
[----:B------:R-:W-:Y:S01]  /*06a0*/  IMAD.IADD R11, R19, 0x1, R25 ;  /* 0x00000001130b7824 */ /* 0x000fe200078e0219 */
[----:B------:R-:W-:Y:S01]  /*06b0*/  IADD3 R25, PT, PT, R25, R21, RZ ;  /* 0x0000001519197210 */ /* 0x000fe20007ffe0ff */
[----:B------:R-:W-:Y:S01]  /*06c0*/  IMAD R9, R9, UR10, RZ ;  /* 0x0000000a09097c24 */ /* 0x000fe2000f8e02ff */
[----:B------:R-:W-:Y:S01]  /*06d0*/  IADD3 R15, PT, PT, R23, R15, RZ ;  /* 0x0000000f170f7210 */ /* 0x000fe20007ffe0ff */
[----:B------:R-:W-:Y:S02]  /*06e0*/  IMAD R11, R11, UR10, RZ ;  /* 0x0000000a0b0b7c24 */ /* 0x000fe4000f8e02ff */
[----:B------:R-:W-:-:S02]  /*06f0*/  IMAD R25, R25, UR10, RZ ;  /* 0x0000000a19197c24 */ /* 0x000fc4000f8e02ff */
[C---:B------:R-:W-:Y:S02]  /*0700*/  IMAD R9, R16.reuse, UR11, R9 ;  /* 0x0000000b10097c24 */ /* 0x040fe4000f8e0209 */
[----:B------:R-:W-:-:S04]  /*0710*/  IMAD.WIDE.U32 R16, R16, UR10, R6 ;  /* 0x0000000a10107c25 */ /* 0x000fc8000f8e0006 */
[----:B------:R-:W-:Y:S01]  /*0720*/  IMAD R15, R15, UR10, RZ ;  /* 0x0000000a0f0f7c24 */ /* 0x000fe2000f8e02ff */
[----:B------:R-:W-:Y:S01]  /*0730*/  IADD3 R9, PT, PT, R17, R9, RZ ;  /* 0x0000000911097210 */ /* 0x000fe20007ffe0ff */
[----:B------:R-:W-:Y:S02]  /*0740*/  IMAD R11, R18, UR11, R11 ;  /* 0x0000000b120b7c24 */ /* 0x000fe4000f8e020b */
[----:B------:R-:W-:Y:S02]  /*0750*/  IMAD R25, R20, UR11, R25 ;  /* 0x0000000b14197c24 */ /* 0x000fe4000f8e0219 */
[----:B------:R-:W-:-:S04]  /*0760*/  IMAD.WIDE.U32 R18, R18, UR10, R6 ;  /* 0x0000000a12127c25 */ /* 0x000fc8000f8e0006 */
[----:B------:R-:W-:-:S04]  /*0770*/  IMAD.WIDE.U32 R20, R20, UR10, R6 ;  /* 0x0000000a14147c25 */ /* 0x000fc8000f8e0006 */
[----:B------:R-:W-:Y:S01]  /*0780*/  IMAD.WIDE.U32 R22, R14, UR10, R6 ;  /* 0x0000000a0e167c25 */ /* 0x000fe2000f8e0006 */
[----:B------:R-:W-:-:S03]  /*0790*/  IADD3 R25, PT, PT, R21, R25, RZ ;  /* 0x0000001915197210 */ /* 0x000fc60007ffe0ff */
[----:B------:R-:W-:Y:S01]  /*07a0*/  IMAD R7, R14, UR11, R15 ;  /* 0x0000000b0e077c24 */ /* 0x000fe2000f8e020f */
[----:B0-----:R-:W-:Y:S01]  /*07b0*/  LEA R14, P0, R16, UR4, 0x1 ;  /* 0x00000004100e7c11 */ /* 0x001fe2000f8008ff */
[----:B------:R-:W-:Y:S01]  /*07c0*/  IMAD.IADD R11, R19, 0x1, R11 ;  /* 0x00000001130b7824 */ /* 0x000fe200078e020b */
[----:B------:R-:W-:Y:S02]  /*07d0*/  LEA R26, P1, R22, UR4, 0x1 ;  /* 0x00000004161a7c11 */ /* 0x000fe4000f8208ff */
[----:B------:R-:W-:Y:S02]  /*07e0*/  LEA.HI.X R15, R16, UR5, R9, 0x1, P0 ;  /* 0x00000005100f7c11 */ /* 0x000fe400080f0c09 */
[C---:B------:R-:W-:Y:S02]  /*07f0*/  LEA R16, P0, R18.reuse, UR4, 0x1 ;  /* 0x0000000412107c11 */ /* 0x040fe4000f8008ff */
[----:B------:R-:W-:Y:S02]  /*0800*/  IADD3 R7, PT, PT, R23, R7, RZ ;  /* 0x0000000717077210 */ /* 0x000fe40007ffe0ff */
[----:B------:R-:W-:-:S02]  /*0810*/  LEA.HI.X R17, R18, UR5, R11, 0x1, P0 ;  /* 0x0000000512117c11 */ /* 0x000fc400080f0c0b */
[----:B------:R-:W-:Y:S01]  /*0820*/  LEA.HI.X R27, R22, UR5, R7, 0x1, P1 ;  /* 0x00000005161b7c11 */ /* 0x000fe200088f0c07 */
[----:B------:R-:W3:Y:S01]  /*0830*/  LDG.E.U16 R11, desc[UR6][R14.64+0x2] ;  /* 0x000002060e0b7981 */ /* 0x000ee2000c1e1500 */
[----:B------:R-:W-:-:S03]  /*0840*/  LEA R18, P0, R20, UR4, 0x1 ;  /* 0x0000000414127c11 */ /* 0x000fc6000f8008ff */
[----:B------:R-:W4:Y:S01]  /*0850*/  LDG.E.U16 R9, desc[UR6][R16.64] ;  /* 0x0000000610097981 */ /* 0x000f22000c1e1500 */
[----:B------:R-:W-:-:S03]  /*0860*/  LEA.HI.X R19, R20, UR5, R25, 0x1, P0 ;  /* 0x0000000514137c11 */ /* 0x000fc600080f0c19 */
[----:B------:R0:W5:Y:S04]  /*0870*/  LDG.E.U16 R7, desc[UR6][R14.64] ;  /* 0x000000060e077981 */ /* 0x000168000c1e1500 */
[----:B------:R-:W3:Y:S04]  /*0880*/  LDG.E.U16 R22, desc[UR6][R16.64+0x2] ;  /* 0x0000020610167981 */ /* 0x000ee8000c1e1500 */
[----:B------:R-:W3:Y:S04]  /*0890*/  LDG.E.U16 R23, desc[UR6][R26.64] ;  /* 0x000000061a177981 */ /* 0x000ee8000c1e1500 */
[----:B------:R-:W3:Y:S04]  /*08a0*/  LDG.E.U16 R25, desc[UR6][R18.64] ;  /* 0x0000000612197981 */ /* 0x000ee8000c1e1500 */
[----:B------:R-:W3:Y:S04]  /*08b0*/  LDG.E.U16 R28, desc[UR6][R26.64+0x2] ;  /* 0x000002061a1c7981 */ /* 0x000ee8000c1e1500 */
[----:B------:R-:W3:Y:S01]  /*08c0*/  LDG.E.U16 R29, desc[UR6][R18.64+0x2] ;  /* 0x00000206121d7981 */ /* 0x000ee2000c1e1500 */
[----:B------:R-:W-:-:S04]  /*08d0*/  LEA R20, P0, R10, UR16, 0x1 ;  /* 0x000000100a147c11 */ /* 0x000fc8000f8008ff */
[----:B------:R-:W-:Y:S02]  /*08e0*/  LEA.HI.X R21, R10, UR17, R0, 0x1, P0 ;  /* 0x000000110a157c11 */ /* 0x000fe400080f0c00 */
[----:B--2---:R-:W-:-:S05]  /*08f0*/  IADD3 R10, PT, PT, R3, 0x1, RZ ;  /* 0x00000001030a7810 */ /* 0x004fca0007ffe0ff */
[----:B------:R-:W-:Y:S04]  /*0900*/  STG.E.U8 desc[UR6][R12.64], R10 ;  /* 0x0000000a0c007986 */ /* 0x000fe8000c101106 */
[----:B------:R-:W2:Y:S01]  /*0910*/  LDG.E.U16 R3, desc[UR6][R20.64] ;  /* 0x0000000614037981 */ /* 0x000ea2000c1e1500 */
[----:B0-----:R-:W-:Y:S02]  /*0920*/  I2FP.F32.S32 R15, R6 ;  /* 0x00000006000f7245 */ /* 0x001fe40000201400 */
[----:B------:R-:W-:-:S03]  /*0930*/  I2FP.F32.S32 R8, R8 ;  /* 0x0000000800087245 */ /* 0x000fc60000201400 */
[----:B------:R-:W-:Y:S02]  /*0940*/  FADD R24, R24, -R15 ;  /* 0x8000000f18187221 */ /* 0x000fe40000000000 */
[----:B------:R-:W-:Y:S01]  /*0950*/  FADD R5, R5, -R8 ;  /* 0x8000000805057221 */ /* 0x000fe20000000000 */
[----:B----4-:R-:W-:Y:S02]  /*0960*/  I2FP.F32.U32 R9, R9 ;  /* 0x0000000900097245 */ /* 0x010fe40000201000 */
[----:B-----5:R-:W-:-:S03]  /*0970*/  I2FP.F32.U32 R7, R7 ;  /* 0x0000000700077245 */ /* 0x020fc60000201000 */
[C---:B------:R-:W-:Y:S01]  /*0980*/  FFMA R6, -R24.reuse, R9, R9 ;  /* 0x0000000918067223 */ /* 0x040fe20000000109 */
[----:B---3--:R-:W-:Y:S02]  /*0990*/  I2FP.F32.U32 R11, R11 ;  /* 0x0000000b000b7245 */ /* 0x008fe40000201000 */
[----:B------:R-:W-:Y:S01]  /*09a0*/  I2FP.F32.U32 R15, R22 ;  /* 0x00000016000f7245 */ /* 0x000fe20000201000 */
[----:B------:R-:W-:Y:S01]  /*09b0*/  FFMA R0, -R24, R7, R7 ;  /* 0x0000000718007223 */ /* 0x000fe20000000107 */
[----:B------:R-:W-:-:S03]  /*09c0*/  I2FP.F32.U32 R23, R23 ;  /* 0x0000001700177245 */ /* 0x000fc60000201000 */
[C---:B------:R-:W-:Y:S01]  /*09d0*/  FFMA R8, R24.reuse, R15, R6 ;  /* 0x0000000f18087223 */ /* 0x040fe20000000006 */
[C---:B------:R-:W-:Y:S01]  /*09e0*/  FFMA R0, R24.reuse, R11, R0 ;  /* 0x0000000b18007223 */ /* 0x040fe20000000000 */
[----:B------:R-:W-:Y:S01]  /*09f0*/  I2FP.F32.U32 R25, R25 ;  /* 0x0000001900197245 */ /* 0x000fe20000201000 */
[C---:B------:R-:W-:Y:S01]  /*0a00*/  FFMA R6, -R24.reuse, R23, R23 ;  /* 0x0000001718067223 */ /* 0x040fe20000000117 */
[----:B------:R-:W-:Y:S02]  /*0a10*/  I2FP.F32.U32 R9, R28 ;  /* 0x0000001c00097245 */ /* 0x000fe40000201000 */
[----:B------:R-:W-:Y:S01]  /*0a20*/  I2FP.F32.S32 R7, R2 ;  /* 0x0000000200077245 */ /* 0x000fe20000201400 */
[C---:B------:R-:W-:Y:S01]  /*0a30*/  FFMA R2, -R24.reuse, R25, R25 ;  /* 0x0000001918027223 */ /* 0x040fe20000000119 */
[----:B------:R-:W-:Y:S01]  /*0a40*/  I2FP.F32.U32 R29, R29 ;  /* 0x0000001d001d7245 */ /* 0x000fe20000201000 */
[----:B------:R-:W-:Y:S01]  /*0a50*/  FFMA R6, R24, R9, R6 ;  /* 0x0000000918067223 */ /* 0x000fe20000000006 */
[C---:B------:R-:W-:Y:S01]  /*0a60*/  FFMA R9, -R5.reuse, R0, R0 ;  /* 0x0000000005097223 */ /* 0x040fe20000000100 */
[C---:B------:R-:W-:Y:S01]  /*0a70*/  FFMA R11, -R5.reuse, R8, R8 ;  /* 0x00000008050b7223 */ /* 0x040fe20000000108 */
[----:B------:R-:W-:Y:S01]  /*0a80*/  FADD R7, R4, -R7 ;  /* 0x8000000704077221 */ /* 0x000fe20000000000 */
[----:B------:R-:W-:Y:S01]  /*0a90*/  FFMA R2, R24, R29, R2 ;  /* 0x0000001d18027223 */ /* 0x000fe20000000002 */
[----:B------:R-:W-:-:S03]  /*0aa0*/  FFMA R6, R5, R6, R9 ;  /* 0x0000000605067223 */ /* 0x000fc60000000009 */
[----:B------:R-:W-:Y:S01]  /*0ab0*/  FFMA R2, R5, R2, R11 ;  /* 0x0000000205027223 */ /* 0x000fe2000000000b */
[----:B------:R-:W-:-:S04]  /*0ac0*/  FFMA R5, -R7, R6, R6 ;  /* 0x0000000607057223 */ /* 0x000fc80000000106 */
[----:B------:R-:W-:-:S05]  /*0ad0*/  FFMA R2, R7, R2, R5 ;  /* 0x0000000207027223 */ /* 0x000fca0000000005 */
[----:B------:R-:W-:-:S05]  /*0ae0*/  F2FP.F16.F32.PACK_AB R2, RZ, R2 ;  /* 0x00000002ff02723e */ /* 0x000fca00000000ff */
[----:B--2---:R-:W-:-:S05]  /*0af0*/  HADD2 R2, R3.H0_H0, R2.H0_H0 ;  /* 0x2000000203027230 */ /* 0x004fca0000000800 */
[----:B------:R-:W-:Y:S01]  /*0b00*/  STG.E.U16 desc[UR6][R20.64], R2 ;  /* 0x0000000214007986 */ /* 0x000fe2000c101506 */
[----:B------:R-:W-:Y:S05]  /*0b10*/  EXIT ;  /* 0x000000000000794d */ /* 0x000fea0003800000 */
.L_x_0:
[----:B------:R-:W-:-:S00]  /*0b20*/  BRA `(.L_x_0) ;  /* 0xfffffffc00fc7947 */ /* 0x000fc0000383ffff */
[----:B------:R-:W-:-:S00]  /*0b30*/  NOP ;  /* 0x0000000000007918 */ /* 0x000fc00000000000 */
        /* <DEDUP_REMOVED lines=12> */
.L_x_2:


//--------------------- .text.affineTransformMaxBlend --------------------------
	.section	.text.affineTransformMaxBlend,"ax",@progbits
	.align	128
        .global         affineTransformMaxBlend
        .type           affineTransformMaxBlend,@function
        .size           affineTransformMaxBlend,(.L_x_3 - affineTransformMaxBlend)
        .other          affineTransformMaxBlend,@"STO_CUDA_ENTRY STV_DEFAULT"
affineTransformMaxBlend:
.text.affineTransformMaxBlend:
        /* <DEDUP_REMOVED lines=16> */
[----:B------:R-:W-:Y:S01]  /*0100*/  ISETP.GE.U32.AND P2, PT, R10, UR10, PT ;  /* 0x0000000a0a007c0c */ /* 0x000fe2000bf46070 */
[----:B-1----:R-:W-:-:S03]  /*0110*/  IMAD R0, R0, UR4, R3 ;  /* 0x0000000400007c24 */ /* 0x002fc6000f8e0203 */
[----:B------:R-:W-:Y:S02]  /*0120*/  ISETP.GE.U32.OR.EX P1, PT, RZ, UR11, P1, P2 ;  /* 0x0000000bff007c0c */ /* 0x000fe40008f26520 */
[----:B----4-:R-:W-:-:S04]  /*0130*/  ISETP.GE.U32.AND P0, PT, R0, UR12, PT ;  /* 0x0000000c00007c0c */ /* 0x010fc8000bf06070 */
        /* <DEDUP_REMOVED lines=55> */
[----:B------:R-:W-:-:S05]  /*04b0*/  IMAD.U32 R4, RZ, RZ, UR5 ;  /* 0x00000005ff047e24 */ /* 0x000fca000f8e00ff */
[----:B------:R-:W-:-:S13]  /*04c0*/  ISETP.GT.U32.AND.EX P0, PT, R4, RZ, PT, P0 ;  /* 0x000000ff0400720c */ /* 0x000fda0003f04100 */
[----:B------:R-:W-:Y:S05]  /*04d0*/  @!P0 EXIT ;  /* 0x000000000000894d */ /* 0x000fea0003800000 */
[----:B------:R-:W0:Y:S01]  /*04e0*/  LDCU.64 UR14, c[0x0][0x3b8] ;  /* 0x00007700ff0e77ac */ /* 0x000e220008000a00 */
[----:B------:R-:W-:Y:S01]  /*04f0*/  SHF.R.S32.HI R7, RZ, 0x1f, R6 ;  /* 0x0000001fff077819 */ /* 0x000fe20000011406 */
[----:B------:R-:W-:Y:S01]  /*0500*/  VIADD R21, R2, 0x1 ;  /* 0x0000000102157836 */ /* 0x000fe20000000000 */
[----:B------:R-:W-:Y:S01]  /*0510*/  IADD3 R14, PT, PT, R6, 0x1, RZ ;  /* 0x00000001060e7810 */ /* 0x000fe20007ffe0ff */
[----:B------:R-:W1:Y:S03]  /*0520*/  LDCU.64 UR4, c[0x0][0x388] ;  /* 0x00007100ff0477ac */ /* 0x000e660008000a00 */
[----:B------:R-:W-:Y:S01]  /*0530*/  SHF.R.S32.HI R15, RZ, 0x1f, R14 ;  /* 0x0000001fff0f7819 */ /* 0x000fe2000001140e */
[C---:B0-----:R-:W-:Y:S02]  /*0540*/  IMAD R23, R2.reuse, UR15, RZ ;  /* 0x0000000f02177c24 */ /* 0x041fe4000f8e02ff */
[----:B------:R-:W-:-:S04]  /*0550*/  IMAD.WIDE.U32 R16, R2, UR14, R6 ;  /* 0x0000000e02107c25 */ /* 0x000fc8000f8e0006 */
[----:B------:R-:W-:Y:S01]  /*0560*/  IMAD R27, R21, UR15, RZ ;  /* 0x0000000f151b7c24 */ /* 0x000fe2000f8e02ff */
[----:B------:R-:W-:Y:S01]  /*0570*/  IADD3 R4, PT, PT, R17, R23, RZ ;  /* 0x0000001711047210 */ /* 0x000fe20007ffe0ff */
[----:B------:R-:W-:-:S04]  /*0580*/  IMAD.WIDE.U32 R18, R21, UR14, R6 ;  /* 0x0000000e15127c25 */ /* 0x000fc8000f8e0006 */
[----:B------:R-:W-:-:S04]  /*0590*/  IMAD.WIDE.U32 R20, R21, UR14, R14 ;  /* 0x0000000e15147c25 */ /* 0x000fc8000f8e000e */
[----:B------:R-:W-:Y:S02]  /*05a0*/  IMAD.IADD R19, R19, 0x1, R27 ;  /* 0x0000000113137824 */ /* 0x000fe400078e021b */
[----:B------:R-:W-:-:S04]  /*05b0*/  IMAD.WIDE.U32 R14, R2, UR14, R14 ;  /* 0x0000000e020e7c25 */ /* 0x000fc8000f8e000e */
[----:B------:R-:W-:Y:S01]  /*05c0*/  IMAD R25, R4, UR12, RZ ;  /* 0x0000000c04197c24 */ /* 0x000fe2000f8e02ff */
[----:B------:R-:W-:Y:S01]  /*05d0*/  IADD3 R7, PT, PT, R23, R15, RZ ;  /* 0x0000000f17077210 */ /* 0x000fe20007ffe0ff */
[----:B------:R-:W-:Y:S01]  /*05e0*/  IMAD R19, R19, UR12, RZ ;  /* 0x0000000c13137c24 */ /* 0x000fe2000f8e02ff */
[----:B------:R-:W-:Y:S01]  /*05f0*/  IADD3 R4, PT, PT, R27, R21, RZ ;  /* 0x000000151b047210 */ /* 0x000fe20007ffe0ff */
[----:B------:R-:W-:Y:S02]  /*0600*/  IMAD R25, R16, UR13, R25 ;  /* 0x0000000d10197c24 */ /* 0x000fe4000f8e0219 */
[----:B------:R-:W-:Y:S02]  /*0610*/  IMAD R23, R18, UR13, R19 ;  /* 0x0000000d12177c24 */ /* 0x000fe4000f8e0213 */
[----:B------:R-:W-:-:S04]  /*0620*/  IMAD.WIDE.U32 R16, R16, UR12, R8 ;  /* 0x0000000c10107c25 */ /* 0x000fc8000f8e0008 */
[----:B------:R-:W-:Y:S01]  /*0630*/  IMAD.WIDE.U32 R18, R18, UR12, R8 ;  /* 0x0000000c12127c25 */ /* 0x000fe2000f8e0008 */
[----:B-1----:R-:W-:-:S03]  /*0640*/  LEA R28, P0, R16, UR4, 0x1 ;  /* 0x00000004101c7c11 */ /* 0x002fc6000f8008ff */
[----:B------:R-:W-:Y:S01]  /*0650*/  IMAD R7, R7, UR12, RZ ;  /* 0x0000000c07077c24 */ /* 0x000fe2000f8e02ff */
[----:B------:R-:W-:Y:S01]  /*0660*/  LEA R22, P1, R18, UR4, 0x1 ;  /* 0x0000000412167c11 */ /* 0x000fe2000f8208ff */
[----:B------:R-:W-:Y:S02]  /*0670*/  IMAD R21, R4, UR12, RZ ;  /* 0x0000000c04157c24 */ /* 0x000fe4000f8e02ff */
[----:B------:R-:W-:Y:S01]  /*0680*/  IMAD.IADD R15, R17, 0x1, R25 ;  /* 0x00000001110f7824 */ /* 0x000fe200078e0219 */
[----:B------:R-:W-:Y:S01]  /*0690*/  IADD3 R17, PT, PT, R19, R23, RZ ;  /* 0x0000001713117210 */ /* 0x000fe20007ffe0ff */
[----:B------:R-:W-:-:S03]  /*06a0*/  IMAD.WIDE.U32 R24, R14, UR12, R8 ;  /* 0x0000000c0e187c25 */ /* 0x000fc6000f8e0008 */
[----:B------:R-:W-:Y:S01]  /*06b0*/  LEA.HI.X R29, R16, UR5, R15, 0x1, P0 ;  /* 0x00000005101d7c11 */ /* 0x000fe200080f0c0f */
[----:B------:R-:W-:Y:S01]  /*06c0*/  IMAD R7, R14, UR13, R7 ;  /* 0x0000000d0e077c24 */ /* 0x000fe2000f8e0207 */
[----:B------:R-:W-:Y:S01]  /*06d0*/  LEA.HI.X R23, R18, UR5, R17, 0x1, P1 ;  /* 0x0000000512177c11 */ /* 0x000fe200088f0c11 */
[----:B------:R-:W-:Y:S01]  /*06e0*/  IMAD R4, R20, UR13, R21 ;  /* 0x0000000d14047c24 */ /* 0x000fe2000f8e0215 */
[----:B------:R-:W-:Y:S01]  /*06f0*/  LEA R14, P1, R24, UR4, 0x1 ;  /* 0x00000004180e7c11 */ /* 0x000fe2000f8208ff */
[----:B------:R-:W-:Y:S01]  /*0700*/  IMAD.WIDE.U32 R20, R20, UR12, R8 ;  /* 0x0000000c14147c25 */ /* 0x000fe2000f8e0008 */
[----:B------:R-:W2:Y:S03]  /*0710*/  LDG.E.U16 R18, desc[UR6][R28.64+0x2] ;  /* 0x000002061c127981 */ /* 0x000ea6000c1e1500 */
[----:B------:R-:W-:Y:S01]  /*0720*/  IMAD.IADD R15, R25, 0x1, R7 ;  /* 0x00000001190f7824 */ /* 0x000fe200078e0207 */
[----:B------:R-:W-:Y:S01]  /*0730*/  IADD3 R9, PT, PT, R21, R4, RZ ;  /* 0x0000000415097210 */ /* 0x000fe20007ffe0ff */
[----:B------:R-:W3:Y:S01]  /*0740*/  LDG.E.U16 R7, desc[UR6][R22.64] ;  /* 0x0000000616077981 */ /* 0x000ee2000c1e1500 */
[----:B------:R-:W-:-:S02]  /*0750*/  LEA R16, P0, R20, UR4, 0x1 ;  /* 0x0000000414107c11 */ /* 0x000fc4000f8008ff */
[----:B------:R-:W-:Y:S01]  /*0760*/  LEA.HI.X R15, R24, UR5, R15, 0x1, P1 ;  /* 0x00000005180f7c11 */ /* 0x000fe200088f0c0f */
[----:B------:R-:W4:Y:S01]  /*0770*/  LDG.E.U16 R4, desc[UR6][R28.64] ;  /* 0x000000061c047981 */ /* 0x000f22000c1e1500 */
[----:B------:R-:W-:-:S03]  /*0780*/  LEA.HI.X R17, R20, UR5, R9, 0x1, P0 ;  /* 0x0000000514117c11 */ /* 0x000fc600080f0c09 */
[----:B------:R0:W5:Y:S04]  /*0790*/  LDG.E.U16 R19, desc[UR6][R22.64+0x2] ;  /* 0x0000020616137981 */ /* 0x000168000c1e1500 */
[----:B------:R-:W2:Y:S04]  /*07a0*/  LDG.E.U16 R9, desc[UR6][R14.64] ;  /* 0x000000060e097981 */ /* 0x000ea8000c1e1500 */
[----:B------:R-:W2:Y:S04]  /*07b0*/  LDG.E.U16 R20, desc[UR6][R16.64] ;  /* 0x0000000610147981 */ /* 0x000ea8000c1e1500 */
[----:B------:R-:W2:Y:S04]  /*07c0*/  LDG.E.U16 R21, desc[UR6][R14.64+0x2] ;  /* 0x000002060e157981 */ /* 0x000ea8000c1e1500 */
[----:B------:R-:W2:Y:S01]  /*07d0*/  LDG.E.U16 R24, desc[UR6][R16.64+0x2] ;  /* 0x0000020610187981 */ /* 0x000ea2000c1e1500 */
[----:B------:R-:W-:-:S05]  /*07e0*/  I2FP.F32.S32 R8, R8 ;  /* 0x0000000800087245 */ /* 0x000fca0000201400 */
[----:B------:R-:W-:Y:S01]  /*07f0*/  FADD R3, R3, -R8 ;  /* 0x8000000803037221 */ /* 0x000fe20000000000 */
[----:B------:R-:W-:-:S05]  /*0800*/  I2FP.F32.S32 R2, R2 ;  /* 0x0000000200027245 */ /* 0x000fca0000201400 */
[----:B------:R-:W-:Y:S01]  /*0810*/  FADD R2, R5, -R2 ;  /* 0x8000000205027221 */ /* 0x000fe20000000000 */
[----:B---3--:R-:W-:Y:S02]  /*0820*/  I2FP.F32.U32 R8, R7 ;  /* 0x0000000700087245 */ /* 0x008fe40000201000 */
[----:B----4-:R-:W-:Y:S02]  /*0830*/  I2FP.F32.U32 R4, R4 ;  /* 0x0000000400047245 */ /* 0x010fe40000201000 */
[----:B------:R-:W-:Y:S01]  /*0840*/  I2FP.F32.S32 R7, R6 ;  /* 0x0000000600077245 */ /* 0x000fe20000201400 */
[C---:B0-----:R-:W-:Y:S01]  /*0850*/  FFMA R23, -R3.reuse, R8, R8 ;  /* 0x0000000803177223 */ /* 0x041fe20000000108 */
[----:B-----5:R-:W-:Y:S01]  /*0860*/  I2FP.F32.U32 R6, R19 ;  /* 0x0000001300067245 */ /* 0x020fe20000201000 */
[C---:B------:R-:W-:Y:S01]  /*0870*/  FFMA R19, -R3.reuse, R4, R4 ;  /* 0x0000000403137223 */ /* 0x040fe20000000104 */
[----:B--2---:R-:W-:Y:S02]  /*0880*/  I2FP.F32.U32 R18, R18 ;  /* 0x0000001200127245 */ /* 0x004fe40000201000 */
[----:B------:R-:W-:Y:S01]  /*0890*/  I2FP.F32.U32 R4, R9 ;  /* 0x0000000900047245 */ /* 0x000fe20000201000 */
[C---:B------:R-:W-:Y:S01]  /*08a0*/  FFMA R23, R3.reuse, R6, R23 ;  /* 0x0000000603177223 */ /* 0x040fe20000000017 */
[----:B------:R-:W-:Y:S01]  /*08b0*/  FADD R26, R26, -R7 ;  /* 0x800000071a1a7221 */ /* 0x000fe20000000000 */
[C---:B------:R-:W-:Y:S01]  /*08c0*/  FFMA R19, R3.reuse, R18, R19 ;  /* 0x0000001203137223 */ /* 0x040fe20000000013 */
[----:B------:R-:W-:Y:S01]  /*08d0*/  I2FP.F32.U32 R20, R20 ;  /* 0x0000001400147245 */ /* 0x000fe20000201000 */
[----:B------:R-:W-:Y:S01]  /*08e0*/  FFMA R7, -R3, R4, R4 ;  /* 0x0000000403077223 */ /* 0x000fe20000000104 */
[----:B------:R-:W-:-:S03]  /*08f0*/  I2FP.F32.U32 R6, R21 ;  /* 0x0000001500067245 */ /* 0x000fc60000201000 */
[C---:B------:R-:W-:Y:S01]  /*0900*/  FFMA R9, -R3.reuse, R20, R20 ;  /* 0x0000001403097223 */ /* 0x040fe20000000114 */
[C---:B------:R-:W-:Y:S01]  /*0910*/  FFMA R4, -R26.reuse, R19, R19 ;  /* 0x000000131a047223 */ /* 0x040fe20000000113 */
[----:B------:R-:W-:Y:S01]  /*0920*/  I2FP.F32.U32 R24, R24 ;  /* 0x0000001800187245 */ /* 0x000fe20000201000 */
[----:B------:R-:W-:Y:S01]  /*0930*/  FFMA R7, R3, R6, R7 ;  /* 0x0000000603077223 */ /* 0x000fe20000000007 */
[----:B------:R-:W-:-:S03]  /*0940*/  FFMA R6, -R26, R23, R23 ;  /* 0x000000171a067223 */ /* 0x000fc60000000117 */
[----:B------:R-:W-:Y:S01]  /*0950*/  FFMA R9, R3, R24, R9 ;  /* 0x0000001803097223 */ /* 0x000fe20000000009 */
[----:B------:R-:W-:-:S03]  /*0960*/  FFMA R7, R26, R7, R4 ;  /* 0x000000071a077223 */ /* 0x000fc60000000004 */
[----:B------:R-:W-:Y:S01]  /*0970*/  FFMA R9, R26, R9, R6 ;  /* 0x000000091a097223 */ /* 0x000fe20000000006 */
[----:B------:R-:W-:-:S04]  /*0980*/  FFMA R4, -R2, R7, R7 ;  /* 0x0000000702047223 */ /* 0x000fc80000000107 */
[----:B------:R-:W-:-:S06]  /*0990*/  FFMA R4, R2, R9, R4 ;  /* 0x0000000902047223 */ /* 0x000fcc0000000004 */
[----:B------:R-:W0:Y:S02]  /*09a0*/  F2I.NTZ R4, R4 ;  /* 0x0000000400047305 */ /* 0x000e240000203100 */
[----:B0-----:R-:W-:-:S13]  /*09b0*/  ISETP.GE.AND P0, PT, R4, 0x1, PT ;  /* 0x000000010400780c */ /* 0x001fda0003f06270 */
[----:B------:R-:W-:Y:S05]  /*09c0*/  @!P0 EXIT ;  /* 0x000000000000894d */ /* 0x000fea0003800000 */
[----:B------:R-:W-:Y:S01]  /*09d0*/  ISETP.GE.U32.AND P0, PT, R4, 0x10000, PT ;  /* 0x000100000400780c */ /* 0x000fe20003f06070 */
[----:B------:R-:W-:Y:S01]  /*09e0*/  HFMA2 R13, -RZ, RZ, 0, 0 ;  /* 0x00000000ff0d7431 */ /* 0x000fe200000001ff */
[----:B------:R-:W-:Y:S01]  /*09f0*/  SHF.R.S32.HI R5, RZ, 0x1f, R0 ;  /* 0x0000001fff057819 */ /* 0x000fe20000011400 */
[----:B------:R-:W-:-:S04]  /*0a00*/  IMAD.MOV.U32 R11, RZ, RZ, RZ ;  /* 0x000000ffff0b7224 */ /* 0x000fc800078e00ff */
[----:B------:R-:W-:Y:S02]  /*0a10*/  IMAD R5, R5, UR8, RZ ;  /* 0x0000000805057c24 */ /* 0x000fe4000f8e02ff */
[----:B------:R-:W-:-:S04]  /*0a20*/  IMAD.WIDE.U32 R12, R0, UR8, R12 ;  /* 0x00000008000c7c25 */ /* 0x000fc8000f8e000c */
[----:B------:R-:W0:Y:S01]  /*0a30*/  @P0 LDC.64 R2, c[0x0][0x380] ;  /* 0x0000e000ff020b82 */ /* 0x000e220000000a00 */
[----:B------:R-:W-:Y:S02]  /*0a40*/  IMAD R5, R0, UR9, R5 ;  /* 0x0000000900057c24 */ /* 0x000fe4000f8e0205 */
[----:B------:R-:W-:-:S03]  /*0a50*/  IMAD.WIDE.U32 R10, R12, UR10, R10 ;  /* 0x0000000a0c0a7c25 */ /* 0x000fc6000f8e000a */
[----:B------:R-:W-:-:S05]  /*0a60*/  IADD3 R0, PT, PT, R13, R5, RZ ;  /* 0x000000050d007210 */ /* 0x000fca0007ffe0ff */
[----:B------:R-:W-:Y:S01]  /*0a70*/  IMAD R5, R0, UR10, RZ ;  /* 0x0000000a00057c24 */ /* 0x000fe2000f8e02ff */
[----:B------:R-:W-:-:S03]  /*0a80*/  MOV R0, 0xffff ;  /* 0x0000ffff00007802 */ /* 0x000fc60000000f00 */
[----:B------:R-:W-:-:S05]  /*0a90*/  IMAD R5, R12, UR11, R5 ;  /* 0x0000000b0c057c24 */ /* 0x000fca000f8e0205 */
[----:B------:R-:W-:Y:S02]  /*0aa0*/  IADD3 R5, PT, PT, R11, R5, RZ ;  /* 0x000000050b057210 */ /* 0x000fe40007ffe0ff */
[----:B0-----:R-:W-:-:S04]  /*0ab0*/  @P0 LEA R2, P1, R10, R2, 0x1 ;  /* 0x000000020a020211 */ /* 0x001fc800078208ff */
[----:B------:R-:W-:-:S05]  /*0ac0*/  @P0 LEA.HI.X R3, R10, R3, R5, 0x1, P1 ;  /* 0x000000030a030211 */ /* 0x000fca00008f0c05 */
[----:B------:R0:W-:Y:S01]  /*0ad0*/  @P0 STG.E.U16 desc[UR6][R2.64], R0 ;  /* 0x0000000002000986 */ /* 0x0001e2000c101506 */
[----:B------:R-:W-:Y:S05]  /*0ae0*/  @P0 EXIT ;  /* 0x000000000000094d */ /* 0x000fea0003800000 */
[----:B------:R-:W0:Y:S02]  /*0af0*/  LDCU.64 UR4, c[0x0][0x380] ;  /* 0x00007000ff0477ac */ /* 0x000e240008000a00 */
[----:B0-----:R-:W-:-:S04]  /*0b00*/  LEA R2, P0, R10, UR4, 0x1 ;  /* 0x000000040a027c11 */ /* 0x001fc8000f8008ff */
[----:B------:R-:W-:-:S05]  /*0b10*/  LEA.HI.X R3, R10, UR5, R5, 0x1, P0 ;  /* 0x000000050a037c11 */ /* 0x000fca00080f0c05 */
[----:B------:R-:W2:Y:S02]  /*0b20*/  LDG.E.U16 R5, desc[UR6][R2.64] ;  /* 0x0000000602057981 */ /* 0x000ea4000c1e1500 */
[----:B--2---:R-:W-:-:S05]  /*0b30*/  VIMNMX.U32 R5, PT, PT, R4, R5, !PT ;  /* 0x0000000504057248 */ /* 0x004fca0007fe0000 */
[----:B------:R-:W-:Y:S01]  /*0b40*/  STG.E.U16 desc[UR6][R2.64], R5 ;  /* 0x0000000502007986 */ /* 0x000fe2000c101506 */
[----:B------:R-:W-:Y:S05]  /*0b50*/  EXIT ;  /* 0x000000000000794d */ /* 0x000fea0003800000 */
.L_x_1:
        /* <DEDUP_REMOVED lines=10> */
.L_x_3:


//--------------------- .nv.shared.reserved.0     --------------------------
	.section	.nv.shared.reserved.0,"aw",@nobits
	.weak		__nv_reservedSMEM_offset_0_alias
	.size		__nv_reservedSMEM_offset_0_alias, 0, 64
	.other		__nv_reservedSMEM_offset_0_alias,@"STO_CUDA_RESERVED_SHARED STV_DEFAULT"
__nv_reservedSMEM_offset_0_alias:
	.zero		0
	.zero		64


//--------------------- .nv.constant0.affineTransformMeanBlend --------------------------
	.section	.nv.constant0.affineTransformMeanBlend,"a",@progbits
	.sectionflags	@""
	.align	4
.nv.constant0.affineTransformMeanBlend:
	.zero		976


//--------------------- .nv.constant0.affineTransformMaxBlend --------------------------
	.section	.nv.constant0.affineTransformMaxBlend,"a",@progbits
	.sectionflags	@""
	.align	4
.nv.constant0.affineTransformMaxBlend:
	.zero		968


//--------------------- SYMBOLS --------------------------

	.type		.nv.reservedSmem.offset0,@object
	.size		.nv.reservedSmem.offset0,0x4
